//
// Generated by NVIDIA NVVM Compiler
//
// Compiler Build ID: CL-36424714
// Cuda compilation tools, release 13.0, V13.0.88
// Based on NVVM 20.0.0
//

.version 9.0
.target sm_100
.address_size 64

	// .globl	_Z3addiPiS_i

.visible .entry _Z3addiPiS_i(
	.param .u32 _Z3addiPiS_i_param_0,
	.param .u64 .ptr .align 1 _Z3addiPiS_i_param_1,
	.param .u64 .ptr .align 1 _Z3addiPiS_i_param_2,
	.param .u32 _Z3addiPiS_i_param_3
)
{
	.reg .pred 	%p<2>;
	.reg .b32 	%r<10>;
	.reg .b64 	%rd<8>;

	ld.param.u32 	%r3, [_Z3addiPiS_i_param_0];
	ld.param.u64 	%rd1, [_Z3addiPiS_i_param_1];
	ld.param.u64 	%rd2, [_Z3addiPiS_i_param_2];
	ld.param.u32 	%r2, [_Z3addiPiS_i_param_3];
	mov.u32 	%r4, %ctaid.x;
	mov.u32 	%r5, %ntid.x;
	mov.u32 	%r6, %tid.x;
	mad.lo.s32 	%r1, %r4, %r5, %r6;
	setp.ge.s32 	%p1, %r1, %r3;
	@%p1 bra 	$L__BB0_2;
	cvta.to.global.u64 	%rd3, %rd1;
	cvta.to.global.u64 	%rd4, %rd2;
	mul.wide.s32 	%rd5, %r1, 4;
	add.s64 	%rd6, %rd3, %rd5;
	ld.global.u32 	%r7, [%rd6];
	add.s64 	%rd7, %rd4, %rd5;
	ld.global.u32 	%r8, [%rd7];
	mad.lo.s32 	%r9, %r7, %r2, %r8;
	st.global.u32 	[%rd6], %r9;
$L__BB0_2:
	ret;

}


// ===== COMPILED SASS (sm_100) =====

	.target	sm_100

	.elftype	@"ET_EXEC"


//--------------------- .note.nv.tkinfo           --------------------------
	.section	.note.nv.tkinfo,"",@"SHT_NOTE"
	.sectionflags	@"SHF_NOTE_NV_TKINFO"
	.tkinfo
        /*0018*/ 	.word	0x00000002
        /*0030*/ 	.string	""
        /*0030*/ 	.string	"ptxas"
        /*0030*/ 	.string	"Cuda compilation tools, release 13.0, V13.0.88"
        /*0030*/ 	.string	"Build cuda_13.0.r13.0/compiler.36424714_0"
        /*0030*/ 	.string	"-arch sm_100 -m 64 "



//--------------------- .note.nv.cuinfo           --------------------------
	.section	.note.nv.cuinfo,"",@"SHT_NOTE"
	.sectionflags	@"SHF_NOTE_NV_CUINFO"
        /*0018*/ 	.short	0x0002
        /*001a*/ 	.short	0x0064
        /*001c*/ 	.short	0x0082
	.zero		2


//--------------------- .nv.info                  --------------------------
	.section	.nv.info,"",@"SHT_CUDA_INFO"
	.align	4


	//----- nvinfo : EIATTR_REGCOUNT
	.align		4
        /*0000*/ 	.byte	0x04, 0x2f
        /*0002*/ 	.short	(.L_1 - .L_0)
	.align		4
.L_0:
        /*0004*/ 	.word	index@(_Z3addiPiS_i)
        /*0008*/ 	.word	0x0000000a


	//----- nvinfo : EIATTR_FRAME_SIZE
	.align		4
.L_1:
        /*000c*/ 	.byte	0x04, 0x11
        /*000e*/ 	.short	(.L_3 - .L_2)
	.align		4
.L_2:
        /*0010*/ 	.word	index@(_Z3addiPiS_i)
        /*0014*/ 	.word	0x00000000


	//----- nvinfo : EIATTR_MIN_STACK_SIZE
	.align		4
.L_3:
        /*0018*/ 	.byte	0x04, 0x12
        /*001a*/ 	.short	(.L_5 - .L_4)
	.align		4
.L_4:
        /*001c*/ 	.word	index@(_Z3addiPiS_i)
        /*0020*/ 	.word	0x00000000
.L_5:


//--------------------- .nv.compat                --------------------------
	.section	.nv.compat,"",@"SHT_CUDA_COMPAT_INFO"
	.align	4
        /*0000*/ 	.byte	0x02, 0x09, 0x00, 0x00, 0x02, 0x02, 0x01, 0x00, 0x02, 0x05, 0x05, 0x00, 0x03, 0x07, 0x01, 0x01
        /*0010*/ 	.byte	0x02, 0x03, 0x00, 0x00, 0x02, 0x06, 0x01, 0x00, 0x04, 0x0b, 0x08, 0x00, 0x09, 0x00, 0x00, 0x00
        /*0020*/ 	.byte	0x00, 0x00, 0x00, 0x00


//--------------------- .nv.info._Z3addiPiS_i     --------------------------
	.section	.nv.info._Z3addiPiS_i,"",@"SHT_CUDA_INFO"
	.sectionflags	@""
	.align	4


	//----- nvinfo : EIATTR_CUDA_API_VERSION
	.align		4
        /*0000*/ 	.byte	0x04, 0x37
        /*0002*/ 	.short	(.L_7 - .L_6)
.L_6:
        /*0004*/ 	.word	0x00000082


	//----- nvinfo : EIATTR_KPARAM_INFO
	.align		4
.L_7:
        /*0008*/ 	.byte	0x04, 0x17
        /*000a*/ 	.short	(.L_9 - .L_8)
.L_8:
        /*000c*/ 	.word	0x00000000
        /*0010*/ 	.short	0x0003
        /*0012*/ 	.short	0x0018
        /*0014*/ 	.byte	0x00, 0xf0, 0x11, 0x00


	//----- nvinfo : EIATTR_KPARAM_INFO
	.align		4
.L_9:
        /*0018*/ 	.byte	0x04, 0x17
        /*001a*/ 	.short	(.L_11 - .L_10)
.L_10:
        /*001c*/ 	.word	0x00000000
        /*0020*/ 	.short	0x0002
        /*0022*/ 	.short	0x0010
        /*0024*/ 	.byte	0x00, 0xf5, 0x21, 0x00


	//----- nvinfo : EIATTR_KPARAM_INFO
	.align		4
.L_11:
        /*0028*/ 	.byte	0x04, 0x17
        /*002a*/ 	.short	(.L_13 - .L_12)
.L_12:
        /*002c*/ 	.word	0x00000000
        /*0030*/ 	.short	0x0001
        /*0032*/ 	.short	0x0008
        /*0034*/ 	.byte	0x00, 0xf5, 0x21, 0x00


	//----- nvinfo : EIATTR_KPARAM_INFO
	.align		4
.L_13:
        /*0038*/ 	.byte	0x04, 0x17
        /*003a*/ 	.short	(.L_15 - .L_14)
.L_14:
        /*003c*/ 	.word	0x00000000
        /*0040*/ 	.short	0x0000
        /*0042*/ 	.short	0x0000
        /*0044*/ 	.byte	0x00, 0xf0, 0x11, 0x00


	//----- nvinfo : EIATTR_SPARSE_MMA_MASK
	.align		4
.L_15:
        /*0048*/ 	.byte	0x03, 0x50
        /*004a*/ 	.short	0x0000


	//----- nvinfo : EIATTR_MAXREG_COUNT
	.align		4
        /*004c*/ 	.byte	0x03, 0x1b
        /*004e*/ 	.short	0x00ff


	//----- nvinfo : EIATTR_MERCURY_ISA_VERSION
	.align		4
        /*0050*/ 	.byte	0x03, 0x5f
        /*0052*/ 	.short	0x0101


	//----- nvinfo : EIATTR_VRC_CTA_INIT_COUNT
	.align		4
        /*0054*/ 	.byte	0x02, 0x4a
	.zero		1
	.zero		1


	//----- nvinfo : EIATTR_EXIT_INSTR_OFFSETS
	.align		4
        /*0058*/ 	.byte	0x04, 0x1c
        /*005a*/ 	.short	(.L_17 - .L_16)


	//   ....[0]....
.L_16:
        /*005c*/ 	.word	0x00000070


	//   ....[1]....
        /*0060*/ 	.word	0x00000120


	//----- nvinfo : EIATTR_CBANK_PARAM_SIZE
	.align		4
.L_17:
        /*0064*/ 	.byte	0x03, 0x19
        /*0066*/ 	.short	0x001c


	//----- nvinfo : EIATTR_PARAM_CBANK
	.align		4
        /*0068*/ 	.byte	0x04, 0x0a
        /*006a*/ 	.short	(.L_19 - .L_18)
	.align		4
.L_18:
        /*006c*/ 	.word	index@(.nv.constant0._Z3addiPiS_i)
        /*0070*/ 	.short	0x0380
        /*0072*/ 	.short	0x001c


	//----- nvinfo : EIATTR_SW_WAR
	.align		4
.L_19:
        /*0074*/ 	.byte	0x04, 0x36
        /*0076*/ 	.short	(.L_21 - .L_20)
.L_20:
        /*0078*/ 	.word	0x00000008
.L_21:


//--------------------- .nv.callgraph             --------------------------
	.section	.nv.callgraph,"",@"SHT_CUDA_CALLGRAPH"
	.align	4
	.sectionentsize	8
	.align		4
        /*0000*/ 	.word	0x00000000
	.align		4
        /*0004*/ 	.word	0xffffffff
	.align		4
        /*0008*/ 	.word	0x00000000
	.align		4
        /*000c*/ 	.word	0xfffffffe
	.align		4
        /*0010*/ 	.word	0x00000000
	.align		4
        /*0014*/ 	.word	0xfffffffd
	.align		4
        /*0018*/ 	.word	0x00000000
	.align		4
        /*001c*/ 	.word	0xfffffffc


//--------------------- .text._Z3addiPiS_i        --------------------------
	.section	.text._Z3addiPiS_i,"ax",@progbits
	.align	128
        .global         _Z3addiPiS_i
        .type           _Z3addiPiS_i,@function
        .size           _Z3addiPiS_i,(.L_x_1 - _Z3addiPiS_i)
        .other          _Z3addiPiS_i,@"STO_CUDA_ENTRY STV_DEFAULT"
_Z3addiPiS_i:
.text._Z3addiPiS_i:
[----:B------:R-:W-:Y:S01]  /*0000*/  LDC R1, c[0x0][0x37c] ;  /* 0x0000df00ff017b82 */ /* 0x000fe20000000800 */
[----:B------:R-:W0:Y:S07]  /*0010*/  S2R R0, SR_TID.X ;  /* 0x0000000000007919 */ /* 0x000e2e0000002100 */
[----:B------:R-:W0:Y:S01]  /*0020*/  S2UR UR4, SR_CTAID.X ;  /* 0x00000000000479c3 */ /* 0x000e220000002500 */
[----:B------:R-:W1:Y:S07]  /*0030*/  LDCU UR5, c[0x0][0x380] ;  /* 0x00007000ff0577ac */ /* 0x000e6e0008000800 */
[----:B------:R-:W0:Y:S02]  /*0040*/  LDC R7, c[0x0][0x360] ;  /* 0x0000d800ff077b82 */ /* 0x000e240000000800 */
[----:B0-----:R-:W-:-:S05]  /*0050*/  IMAD R7, R7, UR4, R0 ;  /* 0x0000000407077c24 */ /* 0x001fca000f8e0200 */
[----:B-1----:R-:W-:-:S13]  /*0060*/  ISETP.GE.AND P0, PT, R7, UR5, PT ;  /* 0x0000000507007c0c */ /* 0x002fda000bf06270 */
[----:B------:R-:W-:Y:S05]  /*0070*/  @P0 EXIT ;  /* 0x000000000000094d */ /* 0x000fea0003800000 */
[----:B------:R-:W0:Y:S01]  /*0080*/  LDC.64 R4, c[0x0][0x390] ;  /* 0x0000e400ff047b82 */ /* 0x000e220000000a00 */
[----:B------:R-:W1:Y:S01]  /*0090*/  LDCU.64 UR4, c[0x0][0x358] ;  /* 0x00006b00ff0477ac */ /* 0x000e620008000a00 */
[----:B------:R-:W2:Y:S06]  /*00a0*/  LDCU UR6, c[0x0][0x398] ;  /* 0x00007300ff0677ac */ /* 0x000eac0008000800 */
[----:B------:R-:W3:Y:S01]  /*00b0*/  LDC.64 R2, c[0x0][0x388] ;  /* 0x0000e200ff027b82 */ /* 0x000ee20000000a00 */
[----:B0-----:R-:W-:-:S06]  /*00c0*/  IMAD.WIDE R4, R7, 0x4, R4 ;  /* 0x0000000407047825 */ /* 0x001fcc00078e0204 */
[----:B-1----:R-:W2:Y:S01]  /*00d0*/  LDG.E R5, desc[UR4][R4.64] ;  /* 0x0000000404057981 */ /* 0x002ea2000c1e1900 */
[----:B---3--:R-:W-:-:S05]  /*00e0*/  IMAD.WIDE R2, R7, 0x4, R2 ;  /* 0x0000000407027825 */ /* 0x008fca00078e0202 */
[----:B------:R-:W2:Y:S02]  /*00f0*/  LDG.E R0, desc[UR4][R2.64] ;  /* 0x0000000402007981 */ /* 0x000ea4000c1e1900 */
[----:B--2---:R-:W-:-:S05]  /*0100*/  IMAD R7, R0, UR6, R5 ;  /* 0x0000000600077c24 */ /* 0x004fca000f8e0205 */
[----:B------:R-:W-:Y:S01]  /*0110*/  STG.E desc[UR4][R2.64], R7 ;  /* 0x0000000702007986 */ /* 0x000fe2000c101904 */
[----:B------:R-:W-:Y:S05]  /*0120*/  EXIT ;  /* 0x000000000000794d */ /* 0x000fea0003800000 */
.L_x_0:
[----:B------:R-:W-:-:S00]  /*0130*/  BRA `(.L_x_0) ;  /* 0xfffffffc00fc7947 */ /* 0x000fc0000383ffff */
[----:B------:R-:W-:-:S00]  /*0140*/  NOP ;  /* 0x0000000000007918 */ /* 0x000fc00000000000 */
        /* <DEDUP_REMOVED lines=11> */
.L_x_1:


//--------------------- .nv.shared.reserved.0     --------------------------
	.section	.nv.shared.reserved.0,"aw",@nobits
	.weak		__nv_reservedSMEM_offset_0_alias
	.size		__nv_reservedSMEM_offset_0_alias, 0, 64
	.other		__nv_reservedSMEM_offset_0_alias,@"STO_CUDA_RESERVED_SHARED STV_DEFAULT"
__nv_reservedSMEM_offset_0_alias:
	.zero		0
	.zero		64


//--------------------- .nv.constant0._Z3addiPiS_i --------------------------
	.section	.nv.constant0._Z3addiPiS_i,"a",@progbits
	.sectionflags	@""
	.align	4
.nv.constant0._Z3addiPiS_i:
	.zero		924


//--------------------- SYMBOLS --------------------------

	.type		.nv.reservedSmem.offset0,@object
	.size		.nv.reservedSmem.offset0,0x4
